	.headerflags	@"EF_CUDA_TEXMODE_UNIFIED EF_CUDA_64BIT_ADDRESS EF_CUDA_ACCELERATORS EF_CUDA_SM90 EF_CUDA_VIRTUAL_SM(EF_CUDA_SM90)"
	.elftype	@"ET_EXEC"


//--------------------- .nv.info                  --------------------------
	.section	.nv.info,"",@"SHT_CUDA_INFO"
	.align	4


	//----- nvinfo : EIATTR_REGCOUNT
	.align		4
        /*0000*/ 	.byte	0x04, 0x2f
        /*0002*/ 	.short	(.L_1 - .L_0)
	.align		4
.L_0:
        /*0004*/ 	.word	index@(triton_poi_fused__to_copy_add_arange_clamp_mul_sub_5)
        /*0008*/ 	.word	0x0000000a


	//----- nvinfo : EIATTR_MIN_STACK_SIZE
	.align		4
.L_1:
        /*000c*/ 	.byte	0x04, 0x12
        /*000e*/ 	.short	(.L_3 - .L_2)
	.align		4
.L_2:
        /*0010*/ 	.word	index@(triton_poi_fused__to_copy_add_arange_clamp_mul_sub_5)
        /*0014*/ 	.word	0x00000000


	//----- nvinfo : EIATTR_FRAME_SIZE
	.align		4
.L_3:
        /*0018*/ 	.byte	0x04, 0x11
        /*001a*/ 	.short	(.L_5 - .L_4)
	.align		4
.L_4:
        /*001c*/ 	.word	index@(triton_poi_fused__to_copy_add_arange_clamp_mul_sub_5)
        /*0020*/ 	.word	0x00000000


	//----- nvinfo : EIATTR_MIN_STACK_SIZE
	.align		4
.L_5:
        /*0024*/ 	.byte	0x04, 0x12
        /*0026*/ 	.short	(.L_7 - .L_6)
	.align		4
.L_6:
        /*0028*/ 	.word	index@(triton_poi_fused__to_copy_add_arange_clamp_mul_sub_5)
        /*002c*/ 	.word	0x00000000
.L_7:


//--------------------- .nv.info.triton_poi_fused__to_copy_add_arange_clamp_mul_sub_5 --------------------------
	.section	.nv.info.triton_poi_fused__to_copy_add_arange_clamp_mul_sub_5,"",@"SHT_CUDA_INFO"
	.sectionflags	@""
	.align	4


	//----- nvinfo : EIATTR_CUDA_API_VERSION
	.align		4
        /*0000*/ 	.byte	0x04, 0x37
        /*0002*/ 	.short	(.L_9 - .L_8)
.L_8:
        /*0004*/ 	.word	0x0000007c


	//----- nvinfo : EIATTR_KPARAM_INFO
	.align		4
.L_9:
        /*0008*/ 	.byte	0x04, 0x17
        /*000a*/ 	.short	(.L_11 - .L_10)
.L_10:
        /*000c*/ 	.word	0x00000000
        /*0010*/ 	.short	0x0001
        /*0012*/ 	.short	0x0008
        /*0014*/ 	.byte	0x00, 0xf0, 0x11, 0x00


	//----- nvinfo : EIATTR_KPARAM_INFO
	.align		4
.L_11:
        /*0018*/ 	.byte	0x04, 0x17
        /*001a*/ 	.short	(.L_13 - .L_12)
.L_12:
        /*001c*/ 	.word	0x00000000
        /*0020*/ 	.short	0x0000
        /*0022*/ 	.short	0x0000
        /*0024*/ 	.byte	0x00, 0xf4, 0x21, 0x00


	//----- nvinfo : EIATTR_SPARSE_MMA_MASK
	.align		4
.L_13:
        /*0028*/ 	.byte	0x03, 0x50
        /*002a*/ 	.short	0x0000


	//----- nvinfo : EIATTR_MAXREG_COUNT
	.align		4
        /*002c*/ 	.byte	0x03, 0x1b
        /*002e*/ 	.short	0x00ff


	//----- nvinfo : EIATTR_EXIT_INSTR_OFFSETS
	.align		4
        /*0030*/ 	.byte	0x04, 0x1c
        /*0032*/ 	.short	(.L_15 - .L_14)


	//   ....[0]....
.L_14:
        /*0034*/ 	.word	0x00000110


	//   ....[1]....
        /*0038*/ 	.word	0x00000140


	//----- nvinfo : EIATTR_REQNTID
	.align		4
.L_15:
        /*003c*/ 	.byte	0x04, 0x10
        /*003e*/ 	.short	(.L_17 - .L_16)
.L_16:
        /*0040*/ 	.word	0x00000020
        /*0044*/ 	.word	0x00000001
        /*0048*/ 	.word	0x00000001


	//----- nvinfo : EIATTR_CBANK_PARAM_SIZE
	.align		4
.L_17:
        /*004c*/ 	.byte	0x03, 0x19
        /*004e*/ 	.short	0x000c


	//----- nvinfo : EIATTR_PARAM_CBANK
	.align		4
        /*0050*/ 	.byte	0x04, 0x0a
        /*0052*/ 	.short	(.L_19 - .L_18)
	.align		4
.L_18:
        /*0054*/ 	.word	index@(.nv.constant0.triton_poi_fused__to_copy_add_arange_clamp_mul_sub_5)
        /*0058*/ 	.short	0x0210
        /*005a*/ 	.short	0x000c


	//----- nvinfo : EIATTR_SW_WAR
	.align		4
.L_19:
        /*005c*/ 	.byte	0x04, 0x36
        /*005e*/ 	.short	(.L_21 - .L_20)
.L_20:
        /*0060*/ 	.word	0x00000008
.L_21:


//--------------------- .nv.callgraph             --------------------------
	.section	.nv.callgraph,"",@"SHT_CUDA_CALLGRAPH"
	.align	4
	.sectionentsize	8
	.align		4
        /*0000*/ 	.word	0x00000000
	.align		4
        /*0004*/ 	.word	0xffffffff
	.align		4
        /*0008*/ 	.word	0x00000000
	.align		4
        /*000c*/ 	.word	0xfffffffe
	.align		4
        /*0010*/ 	.word	0x00000000
	.align		4
        /*0014*/ 	.word	0xfffffffd
	.align		4
        /*0018*/ 	.word	0x00000000
	.align		4
        /*001c*/ 	.word	0xfffffffc


//--------------------- .text.triton_poi_fused__to_copy_add_arange_clamp_mul_sub_5 --------------------------
	.section	.text.triton_poi_fused__to_copy_add_arange_clamp_mul_sub_5,"ax",@progbits
	.align	128
        .global         triton_poi_fused__to_copy_add_arange_clamp_mul_sub_5
        .type           triton_poi_fused__to_copy_add_arange_clamp_mul_sub_5,@function
        .size           triton_poi_fused__to_copy_add_arange_clamp_mul_sub_5,(.L_x_1 - triton_poi_fused__to_copy_add_arange_clamp_mul_sub_5)
        .other          triton_poi_fused__to_copy_add_arange_clamp_mul_sub_5,@"STO_CUDA_ENTRY STV_DEFAULT"
triton_poi_fused__to_copy_add_arange_clamp_mul_sub_5:
.text.triton_poi_fused__to_copy_add_arange_clamp_mul_sub_5:
[----:B------:R-:W0:Y:S02]  /*0000*/  LDC R1, c[0x0][0x28] ;  /* 0x00000a00ff017b82 */ /* 0x000e240000000800 */
[----:B------:R-:W1:Y:S01]  /*0010*/  S2R R6, SR_TID.X ;  /* 0x0000000000067919 */ /* 0x000e620000002100 */
[----:B------:R-:W-:Y:S01]  /*0020*/  IMAD.MOV.U32 R3, RZ, RZ, 0x3f000000 ;  /* 0x3f000000ff037424 */ /* 0x000fe200078e00ff */
[----:B------:R-:W2:Y:S01]  /*0030*/  S2R R5, SR_CTAID.X ;  /* 0x0000000000057919 */ /* 0x000ea20000002500 */
[C---:B-1----:R-:W-:Y:S02]  /*0040*/  LOP3.LUT R0, R6.reuse, 0x7, RZ, 0xc0, !PT ;  /* 0x0000000706007812 */ /* 0x042fe400078ec0ff */
[----:B------:R-:W-:-:S03]  /*0050*/  LOP3.LUT P0, RZ, R6, 0x18, RZ, 0xc0, !PT ;  /* 0x0000001806ff7812 */ /* 0x000fc6000780c0ff */
[----:B--2---:R-:W-:-:S05]  /*0060*/  IMAD R5, R5, 0x8, R0 ;  /* 0x0000000805057824 */ /* 0x004fca00078e0200 */
[----:B------:R-:W-:Y:S02]  /*0070*/  I2FP.F32.S32 R0, R5 ;  /* 0x0000000500007245 */ /* 0x000fe40000201400 */
[----:B------:R-:W-:-:S03]  /*0080*/  ISETP.LT.AND P0, PT, R5, 0x6, !P0 ;  /* 0x000000060500780c */ /* 0x000fc60004701270 */
[----:B------:R-:W-:-:S04]  /*0090*/  FADD R0, R0, 0.5 ;  /* 0x3f00000000007421 */ /* 0x000fc80000000000 */
[----:B------:R-:W-:Y:S02]  /*00a0*/  FFMA R0, R0, R3, -0.5 ;  /* 0xbf00000000007423 */ /* 0x000fe40000000003 */
[----:B------:R-:W1:Y:S03]  /*00b0*/  LDC.64 R2, c[0x0][0x210] ;  /* 0x00008400ff027b82 */ /* 0x000e660000000a00 */
[----:B------:R-:W-:-:S04]  /*00c0*/  FMNMX R0, RZ, R0, !PT ;  /* 0x00000000ff007209 */ /* 0x000fc80007800000 */
[----:B------:R-:W2:Y:S02]  /*00d0*/  F2I.TRUNC.NTZ R4, R0 ;  /* 0x0000000000047305 */ /* 0x000ea4000020f100 */
[----:B--2---:R-:W-:Y:S01]  /*00e0*/  I2FP.F32.S32 R7, R4 ;  /* 0x0000000400077245 */ /* 0x004fe20000201400 */
[----:B-1----:R-:W-:-:S04]  /*00f0*/  IMAD.WIDE R2, R5, 0x4, R2 ;  /* 0x0000000405027825 */ /* 0x002fc800078e0202 */
[----:B------:R-:W-:Y:S01]  /*0100*/  FADD.SAT R7, R0, -R7 ;  /* 0x8000000700077221 */ /* 0x000fe20000002000 */
[----:B------:R-:W-:Y:S06]  /*0110*/  @!P0 EXIT ;  /* 0x000000000000894d */ /* 0x000fec0003800000 */
[----:B------:R-:W-:Y:S02]  /*0120*/  ULDC.64 UR4, c[0x0][0x208] ;  /* 0x0000820000047ab9 */ /* 0x000fe40000000a00 */
[----:B------:R-:W-:Y:S01]  /*0130*/  STG.E desc[UR4][R2.64], R7 ;  /* 0x0000000702007986 */ /* 0x000fe2000c101904 */
[----:B------:R-:W-:Y:S05]  /*0140*/  EXIT ;  /* 0x000000000000794d */ /* 0x000fea0003800000 */
.L_x_0:
[----:B------:R-:W-:-:S00]  /*0150*/  BRA `(.L_x_0) ;  /* 0xfffffffc00fc7947 */ /* 0x000fc0000383ffff */
[----:B------:R-:W-:-:S00]  /*0160*/  NOP ;  /* 0x0000000000007918 */ /* 0x000fc00000000000 */
        /* <DEDUP_REMOVED lines=9> */
.L_x_1:


//--------------------- .nv.constant0.triton_poi_fused__to_copy_add_arange_clamp_mul_sub_5 --------------------------
	.section	.nv.constant0.triton_poi_fused__to_copy_add_arange_clamp_mul_sub_5,"a",@progbits
	.sectionflags	@""
	.align	4
.nv.constant0.triton_poi_fused__to_copy_add_arange_clamp_mul_sub_5:
	.zero		540
